//
// Generated by NVIDIA NVVM Compiler
//
// Compiler Build ID: CL-36424714
// Cuda compilation tools, release 13.0, V13.0.88
// Based on NVVM 20.0.0
//

.version 9.0
.target sm_100
.address_size 64

	// .globl	_Z12Convolution1PiS_S_iii

.visible .entry _Z12Convolution1PiS_S_iii(
	.param .u64 .ptr .align 1 _Z12Convolution1PiS_S_iii_param_0,
	.param .u64 .ptr .align 1 _Z12Convolution1PiS_S_iii_param_1,
	.param .u64 .ptr .align 1 _Z12Convolution1PiS_S_iii_param_2,
	.param .u32 _Z12Convolution1PiS_S_iii_param_3,
	.param .u32 _Z12Convolution1PiS_S_iii_param_4,
	.param .u32 _Z12Convolution1PiS_S_iii_param_5
)
{
	.reg .pred 	%p<12>;
	.reg .b32 	%r<111>;
	.reg .b64 	%rd<40>;

	ld.param.u64 	%rd9, [_Z12Convolution1PiS_S_iii_param_0];
	ld.param.u64 	%rd10, [_Z12Convolution1PiS_S_iii_param_1];
	ld.param.u64 	%rd8, [_Z12Convolution1PiS_S_iii_param_2];
	ld.param.u32 	%r38, [_Z12Convolution1PiS_S_iii_param_3];
	ld.param.u32 	%r39, [_Z12Convolution1PiS_S_iii_param_4];
	ld.param.u32 	%r40, [_Z12Convolution1PiS_S_iii_param_5];
	cvta.to.global.u64 	%rd1, %rd9;
	cvta.to.global.u64 	%rd2, %rd10;
	mov.u32 	%r1, %ctaid.x;
	mov.u32 	%r2, %ctaid.y;
	min.s32 	%r41, %r1, %r2;
	setp.ge.s32 	%p1, %r41, %r40;
	setp.lt.s32 	%p2, %r39, 1;
	or.pred  	%p3, %p1, %p2;
	@%p3 bra 	$L__BB0_14;
	cvta.to.global.u64 	%rd11, %rd8;
	shl.b32 	%r3, %r1, 1;
	shl.b32 	%r4, %r2, 1;
	mad.lo.s32 	%r43, %r40, %r1, %r2;
	mul.wide.u32 	%rd12, %r43, 4;
	add.s64 	%rd3, %rd11, %rd12;
	ld.global.u32 	%r110, [%rd3];
	and.b32  	%r6, %r39, 7;
	add.s32 	%r7, %r6, -1;
	and.b32  	%r8, %r39, 3;
	and.b32  	%r9, %r39, 2147483640;
	and.b32  	%r10, %r39, 1;
	neg.s32 	%r11, %r9;
	add.s64 	%rd4, %rd1, 16;
	mov.b32 	%r97, 0;
$L__BB0_2:
	setp.lt.u32 	%p4, %r39, 8;
	mul.lo.s32 	%r14, %r97, %r39;
	add.s32 	%r46, %r3, %r97;
	mad.lo.s32 	%r15, %r46, %r38, %r4;
	mov.b32 	%r106, 0;
	@%p4 bra 	$L__BB0_5;
	mul.wide.u32 	%rd13, %r14, 4;
	add.s64 	%rd14, %rd2, %rd13;
	add.s64 	%rd39, %rd14, 16;
	mov.u32 	%r98, %r15;
	mov.u32 	%r99, %r11;
$L__BB0_4:
	.pragma "nounroll";
	mul.wide.s32 	%rd15, %r98, 4;
	add.s64 	%rd16, %rd4, %rd15;
	ld.global.u32 	%r47, [%rd39+-16];
	ld.global.u32 	%r48, [%rd16+-16];
	mad.lo.s32 	%r49, %r48, %r47, %r110;
	st.global.u32 	[%rd3], %r49;
	ld.global.u32 	%r50, [%rd39+-12];
	ld.global.u32 	%r51, [%rd16+-12];
	mad.lo.s32 	%r52, %r51, %r50, %r49;
	st.global.u32 	[%rd3], %r52;
	ld.global.u32 	%r53, [%rd39+-8];
	ld.global.u32 	%r54, [%rd16+-8];
	mad.lo.s32 	%r55, %r54, %r53, %r52;
	st.global.u32 	[%rd3], %r55;
	ld.global.u32 	%r56, [%rd39+-4];
	ld.global.u32 	%r57, [%rd16+-4];
	mad.lo.s32 	%r58, %r57, %r56, %r55;
	st.global.u32 	[%rd3], %r58;
	ld.global.u32 	%r59, [%rd39];
	ld.global.u32 	%r60, [%rd16];
	mad.lo.s32 	%r61, %r60, %r59, %r58;
	st.global.u32 	[%rd3], %r61;
	ld.global.u32 	%r62, [%rd39+4];
	ld.global.u32 	%r63, [%rd16+4];
	mad.lo.s32 	%r64, %r63, %r62, %r61;
	st.global.u32 	[%rd3], %r64;
	ld.global.u32 	%r65, [%rd39+8];
	ld.global.u32 	%r66, [%rd16+8];
	mad.lo.s32 	%r67, %r66, %r65, %r64;
	st.global.u32 	[%rd3], %r67;
	ld.global.u32 	%r68, [%rd39+12];
	ld.global.u32 	%r69, [%rd16+12];
	mad.lo.s32 	%r110, %r69, %r68, %r67;
	st.global.u32 	[%rd3], %r110;
	add.s32 	%r99, %r99, 8;
	add.s64 	%rd39, %rd39, 32;
	add.s32 	%r98, %r98, 8;
	setp.ne.s32 	%p5, %r99, 0;
	mov.u32 	%r106, %r9;
	@%p5 bra 	$L__BB0_4;
$L__BB0_5:
	setp.eq.s32 	%p6, %r6, 0;
	@%p6 bra 	$L__BB0_13;
	setp.lt.u32 	%p7, %r7, 3;
	@%p7 bra 	$L__BB0_8;
	add.s32 	%r71, %r106, %r14;
	mul.wide.u32 	%rd17, %r71, 4;
	add.s64 	%rd18, %rd2, %rd17;
	ld.global.u32 	%r72, [%rd18];
	add.s32 	%r73, %r15, %r106;
	mul.wide.s32 	%rd19, %r73, 4;
	add.s64 	%rd20, %rd1, %rd19;
	ld.global.u32 	%r74, [%rd20];
	mad.lo.s32 	%r75, %r74, %r72, %r110;
	st.global.u32 	[%rd3], %r75;
	cvt.u64.u32 	%rd21, %r14;
	cvt.u64.u32 	%rd22, %r106;
	add.s64 	%rd23, %rd22, %rd21;
	shl.b64 	%rd24, %rd23, 2;
	add.s64 	%rd25, %rd2, %rd24;
	ld.global.u32 	%r76, [%rd25+4];
	ld.global.u32 	%r77, [%rd20+4];
	mad.lo.s32 	%r78, %r77, %r76, %r75;
	st.global.u32 	[%rd3], %r78;
	ld.global.u32 	%r79, [%rd25+8];
	ld.global.u32 	%r80, [%rd20+8];
	mad.lo.s32 	%r81, %r80, %r79, %r78;
	st.global.u32 	[%rd3], %r81;
	ld.global.u32 	%r82, [%rd25+12];
	ld.global.u32 	%r83, [%rd20+12];
	mad.lo.s32 	%r110, %r83, %r82, %r81;
	st.global.u32 	[%rd3], %r110;
	add.s32 	%r106, %r106, 4;
$L__BB0_8:
	setp.eq.s32 	%p8, %r8, 0;
	@%p8 bra 	$L__BB0_13;
	setp.eq.s32 	%p9, %r8, 1;
	@%p9 bra 	$L__BB0_11;
	add.s32 	%r85, %r106, %r14;
	mul.wide.u32 	%rd26, %r85, 4;
	add.s64 	%rd27, %rd2, %rd26;
	ld.global.u32 	%r86, [%rd27];
	add.s32 	%r87, %r15, %r106;
	mul.wide.s32 	%rd28, %r87, 4;
	add.s64 	%rd29, %rd1, %rd28;
	ld.global.u32 	%r88, [%rd29];
	mad.lo.s32 	%r89, %r88, %r86, %r110;
	st.global.u32 	[%rd3], %r89;
	cvt.u64.u32 	%rd30, %r14;
	cvt.u64.u32 	%rd31, %r106;
	add.s64 	%rd32, %rd31, %rd30;
	shl.b64 	%rd33, %rd32, 2;
	add.s64 	%rd34, %rd2, %rd33;
	ld.global.u32 	%r90, [%rd34+4];
	ld.global.u32 	%r91, [%rd29+4];
	mad.lo.s32 	%r110, %r91, %r90, %r89;
	st.global.u32 	[%rd3], %r110;
	add.s32 	%r106, %r106, 2;
$L__BB0_11:
	setp.eq.s32 	%p10, %r10, 0;
	@%p10 bra 	$L__BB0_13;
	add.s32 	%r92, %r106, %r14;
	mul.wide.u32 	%rd35, %r92, 4;
	add.s64 	%rd36, %rd2, %rd35;
	ld.global.u32 	%r93, [%rd36];
	add.s32 	%r94, %r15, %r106;
	mul.wide.s32 	%rd37, %r94, 4;
	add.s64 	%rd38, %rd1, %rd37;
	ld.global.u32 	%r95, [%rd38];
	mad.lo.s32 	%r110, %r95, %r93, %r110;
	st.global.u32 	[%rd3], %r110;
$L__BB0_13:
	add.s32 	%r97, %r97, 1;
	setp.ne.s32 	%p11, %r97, %r39;
	@%p11 bra 	$L__BB0_2;
$L__BB0_14:
	ret;

}
	// .globl	_Z12Convolution3PiS_S_iii
.visible .entry _Z12Convolution3PiS_S_iii(
	.param .u64 .ptr .align 1 _Z12Convolution3PiS_S_iii_param_0,
	.param .u64 .ptr .align 1 _Z12Convolution3PiS_S_iii_param_1,
	.param .u64 .ptr .align 1 _Z12Convolution3PiS_S_iii_param_2,
	.param .u32 _Z12Convolution3PiS_S_iii_param_3,
	.param .u32 _Z12Convolution3PiS_S_iii_param_4,
	.param .u32 _Z12Convolution3PiS_S_iii_param_5
)
{
	.reg .pred 	%p<6>;
	.reg .b32 	%r<20>;
	.reg .b64 	%rd<13>;

	ld.param.u64 	%rd1, [_Z12Convolution3PiS_S_iii_param_0];
	ld.param.u64 	%rd2, [_Z12Convolution3PiS_S_iii_param_1];
	ld.param.u64 	%rd3, [_Z12Convolution3PiS_S_iii_param_2];
	ld.param.u32 	%r5, [_Z12Convolution3PiS_S_iii_param_3];
	ld.param.u32 	%r6, [_Z12Convolution3PiS_S_iii_param_4];
	ld.param.u32 	%r7, [_Z12Convolution3PiS_S_iii_param_5];
	mov.u32 	%r1, %ctaid.x;
	mov.u32 	%r2, %ctaid.y;
	mov.u32 	%r3, %tid.x;
	mov.u32 	%r4, %tid.y;
	min.s32 	%r8, %r1, %r2;
	setp.ge.s32 	%p1, %r8, %r7;
	setp.ge.s32 	%p2, %r3, %r6;
	and.pred  	%p3, %p2, %p1;
	setp.ge.s32 	%p4, %r4, %r6;
	and.pred  	%p5, %p4, %p3;
	@%p5 bra 	$L__BB1_2;
	cvta.to.global.u64 	%rd4, %rd2;
	cvta.to.global.u64 	%rd5, %rd1;
	cvta.to.global.u64 	%rd6, %rd3;
	mad.lo.s32 	%r9, %r7, %r1, %r2;
	mul.wide.s32 	%rd7, %r9, 4;
	add.s64 	%rd8, %rd6, %rd7;
	mad.lo.s32 	%r10, %r6, %r3, %r4;
	mul.wide.s32 	%rd9, %r10, 4;
	add.s64 	%rd10, %rd4, %rd9;
	ld.global.u32 	%r11, [%rd10];
	shl.b32 	%r12, %r1, 1;
	add.s32 	%r13, %r12, %r3;
	shl.b32 	%r14, %r2, 1;
	add.s32 	%r15, %r14, %r4;
	mad.lo.s32 	%r16, %r5, %r13, %r15;
	mul.wide.s32 	%rd11, %r16, 4;
	add.s64 	%rd12, %rd5, %rd11;
	ld.global.u32 	%r17, [%rd12];
	mul.lo.s32 	%r18, %r17, %r11;
	atom.global.add.u32 	%r19, [%rd8], %r18;
$L__BB1_2:
	ret;

}


// ===== COMPILED SASS (sm_100) =====

	.target	sm_100

	.elftype	@"ET_EXEC"


//--------------------- .note.nv.tkinfo           --------------------------
	.section	.note.nv.tkinfo,"",@"SHT_NOTE"
	.sectionflags	@"SHF_NOTE_NV_TKINFO"
	.tkinfo
        /*0018*/ 	.word	0x00000002
        /*0030*/ 	.string	""
        /*0030*/ 	.string	"ptxas"
        /*0030*/ 	.string	"Cuda compilation tools, release 13.0, V13.0.88"
        /*0030*/ 	.string	"Build cuda_13.0.r13.0/compiler.36424714_0"
        /*0030*/ 	.string	"-arch sm_100 -m 64 "



//--------------------- .note.nv.cuinfo           --------------------------
	.section	.note.nv.cuinfo,"",@"SHT_NOTE"
	.sectionflags	@"SHF_NOTE_NV_CUINFO"
        /*0018*/ 	.short	0x0002
        /*001a*/ 	.short	0x0064
        /*001c*/ 	.short	0x0082
	.zero		2


//--------------------- .nv.info                  --------------------------
	.section	.nv.info,"",@"SHT_CUDA_INFO"
	.align	4


	//----- nvinfo : EIATTR_REGCOUNT
	.align		4
        /*0000*/ 	.byte	0x04, 0x2f
        /*0002*/ 	.short	(.L_1 - .L_0)
	.align		4
.L_0:
        /*0004*/ 	.word	index@(_Z12Convolution1PiS_S_iii)
        /*0008*/ 	.word	0x0000001a


	//----- nvinfo : EIATTR_FRAME_SIZE
	.align		4
.L_1:
        /*000c*/ 	.byte	0x04, 0x11
        /*000e*/ 	.short	(.L_3 - .L_2)
	.align		4
.L_2:
        /*0010*/ 	.word	index@(_Z12Convolution1PiS_S_iii)
        /*0014*/ 	.word	0x00000000


	//----- nvinfo : EIATTR_REGCOUNT
	.align		4
.L_3:
        /*0018*/ 	.byte	0x04, 0x2f
        /*001a*/ 	.short	(.L_5 - .L_4)
	.align		4
.L_4:
        /*001c*/ 	.word	index@(_Z12Convolution3PiS_S_iii)
        /*0020*/ 	.word	0x0000000e


	//----- nvinfo : EIATTR_FRAME_SIZE
	.align		4
.L_5:
        /*0024*/ 	.byte	0x04, 0x11
        /*0026*/ 	.short	(.L_7 - .L_6)
	.align		4
.L_6:
        /*0028*/ 	.word	index@(_Z12Convolution3PiS_S_iii)
        /*002c*/ 	.word	0x00000000


	//----- nvinfo : EIATTR_MIN_STACK_SIZE
	.align		4
.L_7:
        /*0030*/ 	.byte	0x04, 0x12
        /*0032*/ 	.short	(.L_9 - .L_8)
	.align		4
.L_8:
        /*0034*/ 	.word	index@(_Z12Convolution3PiS_S_iii)
        /*0038*/ 	.word	0x00000000


	//----- nvinfo : EIATTR_MIN_STACK_SIZE
	.align		4
.L_9:
        /*003c*/ 	.byte	0x04, 0x12
        /*003e*/ 	.short	(.L_11 - .L_10)
	.align		4
.L_10:
        /*0040*/ 	.word	index@(_Z12Convolution1PiS_S_iii)
        /*0044*/ 	.word	0x00000000
.L_11:


//--------------------- .nv.compat                --------------------------
	.section	.nv.compat,"",@"SHT_CUDA_COMPAT_INFO"
	.align	4
        /*0000*/ 	.byte	0x02, 0x09, 0x00, 0x00, 0x02, 0x02, 0x01, 0x00, 0x02, 0x05, 0x05, 0x00, 0x03, 0x07, 0x01, 0x01
        /*0010*/ 	.byte	0x02, 0x03, 0x00, 0x00, 0x02, 0x06, 0x01, 0x00, 0x04, 0x0b, 0x08, 0x00, 0x09, 0x00, 0x00, 0x00
        /*0020*/ 	.byte	0x00, 0x00, 0x00, 0x00


//--------------------- .nv.info._Z12Convolution3PiS_S_iii --------------------------
	.section	.nv.info._Z12Convolution3PiS_S_iii,"",@"SHT_CUDA_INFO"
	.sectionflags	@""
	.align	4


	//----- nvinfo : EIATTR_CUDA_API_VERSION
	.align		4
        /*0000*/ 	.byte	0x04, 0x37
        /*0002*/ 	.short	(.L_13 - .L_12)
.L_12:
        /*0004*/ 	.word	0x00000082


	//----- nvinfo : EIATTR_KPARAM_INFO
	.align		4
.L_13:
        /*0008*/ 	.byte	0x04, 0x17
        /*000a*/ 	.short	(.L_15 - .L_14)
.L_14:
        /*000c*/ 	.word	0x00000000
        /*0010*/ 	.short	0x0005
        /*0012*/ 	.short	0x0020
        /*0014*/ 	.byte	0x00, 0xf0, 0x11, 0x00


	//----- nvinfo : EIATTR_KPARAM_INFO
	.align		4
.L_15:
        /*0018*/ 	.byte	0x04, 0x17
        /*001a*/ 	.short	(.L_17 - .L_16)
.L_16:
        /*001c*/ 	.word	0x00000000
        /*0020*/ 	.short	0x0004
        /*0022*/ 	.short	0x001c
        /*0024*/ 	.byte	0x00, 0xf0, 0x11, 0x00


	//----- nvinfo : EIATTR_KPARAM_INFO
	.align		4
.L_17:
        /*0028*/ 	.byte	0x04, 0x17
        /*002a*/ 	.short	(.L_19 - .L_18)
.L_18:
        /*002c*/ 	.word	0x00000000
        /*0030*/ 	.short	0x0003
        /*0032*/ 	.short	0x0018
        /*0034*/ 	.byte	0x00, 0xf0, 0x11, 0x00


	//----- nvinfo : EIATTR_KPARAM_INFO
	.align		4
.L_19:
        /*0038*/ 	.byte	0x04, 0x17
        /*003a*/ 	.short	(.L_21 - .L_20)
.L_20:
        /*003c*/ 	.word	0x00000000
        /*0040*/ 	.short	0x0002
        /*0042*/ 	.short	0x0010
        /*0044*/ 	.byte	0x00, 0xf5, 0x21, 0x00


	//----- nvinfo : EIATTR_KPARAM_INFO
	.align		4
.L_21:
        /*0048*/ 	.byte	0x04, 0x17
        /*004a*/ 	.short	(.L_23 - .L_22)
.L_22:
        /*004c*/ 	.word	0x00000000
        /*0050*/ 	.short	0x0001
        /*0052*/ 	.short	0x0008
        /*0054*/ 	.byte	0x00, 0xf5, 0x21, 0x00


	//----- nvinfo : EIATTR_KPARAM_INFO
	.align		4
.L_23:
        /*0058*/ 	.byte	0x04, 0x17
        /*005a*/ 	.short	(.L_25 - .L_24)
.L_24:
        /*005c*/ 	.word	0x00000000
        /*0060*/ 	.short	0x0000
        /*0062*/ 	.short	0x0000
        /*0064*/ 	.byte	0x00, 0xf5, 0x21, 0x00


	//----- nvinfo : EIATTR_SPARSE_MMA_MASK
	.align		4
.L_25:
        /*0068*/ 	.byte	0x03, 0x50
        /*006a*/ 	.short	0x0000


	//----- nvinfo : EIATTR_MAXREG_COUNT
	.align		4
        /*006c*/ 	.byte	0x03, 0x1b
        /*006e*/ 	.short	0x00ff


	//----- nvinfo : EIATTR_MERCURY_ISA_VERSION
	.align		4
        /*0070*/ 	.byte	0x03, 0x5f
        /*0072*/ 	.short	0x0101


	//----- nvinfo : EIATTR_INT_WARP_WIDE_INSTR_OFFSETS
	.align		4
        /*0074*/ 	.byte	0x04, 0x31
        /*0076*/ 	.short	(.L_27 - .L_26)


	//   ....[0]....
.L_26:
        /*0078*/ 	.word	0x000001a0


	//   ....[1]....
        /*007c*/ 	.word	0x00000200


	//----- nvinfo : EIATTR_VRC_CTA_INIT_COUNT
	.align		4
.L_27:
        /*0080*/ 	.byte	0x02, 0x4a
	.zero		1
	.zero		1


	//----- nvinfo : EIATTR_EXIT_INSTR_OFFSETS
	.align		4
        /*0084*/ 	.byte	0x04, 0x1c
        /*0086*/ 	.short	(.L_29 - .L_28)


	//   ....[0]....
.L_28:
        /*0088*/ 	.word	0x000000c0


	//   ....[1]....
        /*008c*/ 	.word	0x00000230


	//----- nvinfo : EIATTR_CBANK_PARAM_SIZE
	.align		4
.L_29:
        /*0090*/ 	.byte	0x03, 0x19
        /*0092*/ 	.short	0x0024


	//----- nvinfo : EIATTR_PARAM_CBANK
	.align		4
        /*0094*/ 	.byte	0x04, 0x0a
        /*0096*/ 	.short	(.L_31 - .L_30)
	.align		4
.L_30:
        /*0098*/ 	.word	index@(.nv.constant0._Z12Convolution3PiS_S_iii)
        /*009c*/ 	.short	0x0380
        /*009e*/ 	.short	0x0024


	//----- nvinfo : EIATTR_SW_WAR
	.align		4
.L_31:
        /*00a0*/ 	.byte	0x04, 0x36
        /*00a2*/ 	.short	(.L_33 - .L_32)
.L_32:
        /*00a4*/ 	.word	0x00000008
.L_33:


//--------------------- .nv.info._Z12Convolution1PiS_S_iii --------------------------
	.section	.nv.info._Z12Convolution1PiS_S_iii,"",@"SHT_CUDA_INFO"
	.sectionflags	@""
	.align	4


	//----- nvinfo : EIATTR_CUDA_API_VERSION
	.align		4
        /*0000*/ 	.byte	0x04, 0x37
        /*0002*/ 	.short	(.L_35 - .L_34)
.L_34:
        /*0004*/ 	.word	0x00000082


	//----- nvinfo : EIATTR_KPARAM_INFO
	.align		4
.L_35:
        /*0008*/ 	.byte	0x04, 0x17
        /*000a*/ 	.short	(.L_37 - .L_36)
.L_36:
        /*000c*/ 	.word	0x00000000
        /*0010*/ 	.short	0x0005
        /*0012*/ 	.short	0x0020
        /*0014*/ 	.byte	0x00, 0xf0, 0x11, 0x00


	//----- nvinfo : EIATTR_KPARAM_INFO
	.align		4
.L_37:
        /*0018*/ 	.byte	0x04, 0x17
        /*001a*/ 	.short	(.L_39 - .L_38)
.L_38:
        /*001c*/ 	.word	0x00000000
        /*0020*/ 	.short	0x0004
        /*0022*/ 	.short	0x001c
        /*0024*/ 	.byte	0x00, 0xf0, 0x11, 0x00


	//----- nvinfo : EIATTR_KPARAM_INFO
	.align		4
.L_39:
        /*0028*/ 	.byte	0x04, 0x17
        /*002a*/ 	.short	(.L_41 - .L_40)
.L_40:
        /*002c*/ 	.word	0x00000000
        /*0030*/ 	.short	0x0003
        /*0032*/ 	.short	0x0018
        /*0034*/ 	.byte	0x00, 0xf0, 0x11, 0x00


	//----- nvinfo : EIATTR_KPARAM_INFO
	.align		4
.L_41:
        /*0038*/ 	.byte	0x04, 0x17
        /*003a*/ 	.short	(.L_43 - .L_42)
.L_42:
        /*003c*/ 	.word	0x00000000
        /*0040*/ 	.short	0x0002
        /*0042*/ 	.short	0x0010
        /*0044*/ 	.byte	0x00, 0xf5, 0x21, 0x00


	//----- nvinfo : EIATTR_KPARAM_INFO
	.align		4
.L_43:
        /*0048*/ 	.byte	0x04, 0x17
        /*004a*/ 	.short	(.L_45 - .L_44)
.L_44:
        /*004c*/ 	.word	0x00000000
        /*0050*/ 	.short	0x0001
        /*0052*/ 	.short	0x0008
        /*0054*/ 	.byte	0x00, 0xf5, 0x21, 0x00


	//----- nvinfo : EIATTR_KPARAM_INFO
	.align		4
.L_45:
        /*0058*/ 	.byte	0x04, 0x17
        /*005a*/ 	.short	(.L_47 - .L_46)
.L_46:
        /*005c*/ 	.word	0x00000000
        /*0060*/ 	.short	0x0000
        /*0062*/ 	.short	0x0000
        /*0064*/ 	.byte	0x00, 0xf5, 0x21, 0x00


	//----- nvinfo : EIATTR_SPARSE_MMA_MASK
	.align		4
.L_47:
        /*0068*/ 	.byte	0x03, 0x50
        /*006a*/ 	.short	0x0000


	//----- nvinfo : EIATTR_MAXREG_COUNT
	.align		4
        /*006c*/ 	.byte	0x03, 0x1b
        /*006e*/ 	.short	0x00ff


	//----- nvinfo : EIATTR_MERCURY_ISA_VERSION
	.align		4
        /*0070*/ 	.byte	0x03, 0x5f
        /*0072*/ 	.short	0x0101


	//----- nvinfo : EIATTR_VRC_CTA_INIT_COUNT
	.align		4
        /*0074*/ 	.byte	0x02, 0x4a
	.zero		1
	.zero		1


	//----- nvinfo : EIATTR_EXIT_INSTR_OFFSETS
	.align		4
        /*0078*/ 	.byte	0x04, 0x1c
        /*007a*/ 	.short	(.L_49 - .L_48)


	//   ....[0]....
.L_48:
        /*007c*/ 	.word	0x00000080


	//   ....[1]....
        /*0080*/ 	.word	0x00000950


	//----- nvinfo : EIATTR_CBANK_PARAM_SIZE
	.align		4
.L_49:
        /*0084*/ 	.byte	0x03, 0x19
        /*0086*/ 	.short	0x0024


	//----- nvinfo : EIATTR_PARAM_CBANK
	.align		4
        /*0088*/ 	.byte	0x04, 0x0a
        /*008a*/ 	.short	(.L_51 - .L_50)
	.align		4
.L_50:
        /*008c*/ 	.word	index@(.nv.constant0._Z12Convolution1PiS_S_iii)
        /*0090*/ 	.short	0x0380
        /*0092*/ 	.short	0x0024


	//----- nvinfo : EIATTR_SW_WAR
	.align		4
.L_51:
        /*0094*/ 	.byte	0x04, 0x36
        /*0096*/ 	.short	(.L_53 - .L_52)
.L_52:
        /*0098*/ 	.word	0x00000008
.L_53:


//--------------------- .nv.callgraph             --------------------------
	.section	.nv.callgraph,"",@"SHT_CUDA_CALLGRAPH"
	.align	4
	.sectionentsize	8
	.align		4
        /*0000*/ 	.word	0x00000000
	.align		4
        /*0004*/ 	.word	0xffffffff
	.align		4
        /*0008*/ 	.word	0x00000000
	.align		4
        /*000c*/ 	.word	0xfffffffe
	.align		4
        /*0010*/ 	.word	0x00000000
	.align		4
        /*0014*/ 	.word	0xfffffffd
	.align		4
        /*0018*/ 	.word	0x00000000
	.align		4
        /*001c*/ 	.word	0xfffffffc


//--------------------- .text._Z12Convolution3PiS_S_iii --------------------------
	.section	.text._Z12Convolution3PiS_S_iii,"ax",@progbits
	.align	128
        .global         _Z12Convolution3PiS_S_iii
        .type           _Z12Convolution3PiS_S_iii,@function
        .size           _Z12Convolution3PiS_S_iii,(.L_x_7 - _Z12Convolution3PiS_S_iii)
        .other          _Z12Convolution3PiS_S_iii,@"STO_CUDA_ENTRY STV_DEFAULT"
_Z12Convolution3PiS_S_iii:
.text._Z12Convolution3PiS_S_iii:
[----:B------:R-:W-:Y:S01]  /*0000*/  LDC R1, c[0x0][0x37c] ;  /* 0x0000df00ff017b82 */ /* 0x000fe20000000800 */
[----:B------:R-:W0:Y:S01]  /*0010*/  S2R R8, SR_CTAID.X ;  /* 0x0000000000087919 */ /* 0x000e220000002500 */
[----:B------:R-:W1:Y:S01]  /*0020*/  LDCU UR5, c[0x0][0x3a0] ;  /* 0x00007400ff0577ac */ /* 0x000e620008000800 */
[----:B------:R-:W0:Y:S01]  /*0030*/  S2R R11, SR_CTAID.Y ;  /* 0x00000000000b7919 */ /* 0x000e220000002600 */
[----:B------:R-:W2:Y:S01]  /*0040*/  LDCU UR8, c[0x0][0x39c] ;  /* 0x00007380ff0877ac */ /* 0x000ea20008000800 */
[----:B------:R-:W2:Y:S01]  /*0050*/  S2R R2, SR_TID.Y ;  /* 0x0000000000027919 */ /* 0x000ea20000002200 */
[----:B------:R-:W3:Y:S01]  /*0060*/  LDCU.64 UR6, c[0x0][0x358] ;  /* 0x00006b00ff0677ac */ /* 0x000ee20008000a00 */
[----:B------:R-:W4:Y:S01]  /*0070*/  S2R R3, SR_TID.X ;  /* 0x0000000000037919 */ /* 0x000f220000002100 */
[----:B0-----:R-:W-:-:S04]  /*0080*/  VIMNMX R0, PT, PT, R8, R11, PT ;  /* 0x0000000b08007248 */ /* 0x001fc80003fe0100 */
[----:B-1----:R-:W-:Y:S02]  /*0090*/  ISETP.GE.AND P0, PT, R0, UR5, PT ;  /* 0x0000000500007c0c */ /* 0x002fe4000bf06270 */
[----:B--2---:R-:W-:Y:S02]  /*00a0*/  ISETP.GE.AND P1, PT, R2, UR8, PT ;  /* 0x0000000802007c0c */ /* 0x004fe4000bf26270 */
[----:B----4-:R-:W-:-:S13]  /*00b0*/  ISETP.GE.AND P0, PT, R3, UR8, P0 ;  /* 0x0000000803007c0c */ /* 0x010fda0008706270 */
[----:B---3--:R-:W-:Y:S05]  /*00c0*/  @P0 EXIT P1 ;  /* 0x000000000000094d */ /* 0x008fea0000800000 */
[----:B------:R-:W0:Y:S01]  /*00d0*/  LDC.64 R4, c[0x0][0x388] ;  /* 0x0000e200ff047b82 */ /* 0x000e220000000a00 */
[----:B------:R-:W1:Y:S01]  /*00e0*/  LDCU UR4, c[0x0][0x398] ;  /* 0x00007300ff0477ac */ /* 0x000e620008000800 */
[----:B------:R-:W-:Y:S01]  /*00f0*/  LEA R0, R8, R3, 0x1 ;  /* 0x0000000308007211 */ /* 0x000fe200078e08ff */
[----:B------:R-:W-:Y:S01]  /*0100*/  IMAD R3, R3, UR8, R2 ;  /* 0x0000000803037c24 */ /* 0x000fe2000f8e0202 */
[----:B------:R-:W-:-:S04]  /*0110*/  LEA R9, R11, R2, 0x1 ;  /* 0x000000020b097211 */ /* 0x000fc800078e08ff */
[----:B------:R-:W2:Y:S01]  /*0120*/  LDC.64 R6, c[0x0][0x380] ;  /* 0x0000e000ff067b82 */ /* 0x000ea20000000a00 */
[----:B-1----:R-:W-:Y:S02]  /*0130*/  IMAD R9, R0, UR4, R9 ;  /* 0x0000000400097c24 */ /* 0x002fe4000f8e0209 */
[----:B0-----:R-:W-:-:S05]  /*0140*/  IMAD.WIDE R4, R3, 0x4, R4 ;  /* 0x0000000403047825 */ /* 0x001fca00078e0204 */
[----:B------:R-:W0:Y:S01]  /*0150*/  LDC.64 R2, c[0x0][0x390] ;  /* 0x0000e400ff027b82 */ /* 0x000e220000000a00 */
[----:B------:R-:W3:Y:S01]  /*0160*/  LDG.E R4, desc[UR6][R4.64] ;  /* 0x0000000604047981 */ /* 0x000ee2000c1e1900 */
[----:B--2---:R-:W-:-:S06]  /*0170*/  IMAD.WIDE R6, R9, 0x4, R6 ;  /* 0x0000000409067825 */ /* 0x004fcc00078e0206 */
[----:B------:R-:W3:Y:S01]  /*0180*/  LDG.E R7, desc[UR6][R6.64] ;  /* 0x0000000606077981 */ /* 0x000ee2000c1e1900 */
[----:B------:R-:W1:Y:S01]  /*0190*/  S2R R9, SR_LANEID ;  /* 0x0000000000097919 */ /* 0x000e620000000000 */
[----:B------:R-:W-:Y:S02]  /*01a0*/  VOTEU.ANY UR4, UPT, PT ;  /* 0x0000000000047886 */ /* 0x000fe400038e0100 */
[----:B------:R-:W-:-:S06]  /*01b0*/  UFLO.U32 UR4, UR4 ;  /* 0x00000004000472bd */ /* 0x000fcc00080e0000 */
[----:B-1----:R-:W-:Y:S01]  /*01c0*/  ISETP.EQ.U32.AND P0, PT, R9, UR4, PT ;  /* 0x0000000409007c0c */ /* 0x002fe2000bf02070 */
[----:B------:R-:W-:-:S04]  /*01d0*/  IMAD R9, R8, UR5, R11 ;  /* 0x0000000508097c24 */ /* 0x000fc8000f8e020b */
[----:B0-----:R-:W-:-:S04]  /*01e0*/  IMAD.WIDE R2, R9, 0x4, R2 ;  /* 0x0000000409027825 */ /* 0x001fc800078e0202 */
[----:B---3--:R-:W-:-:S04]  /*01f0*/  IMAD R0, R4, R7, RZ ;  /* 0x0000000704007224 */ /* 0x008fc800078e02ff */
[----:B------:R-:W0:Y:S02]  /*0200*/  REDUX.SUM UR9, R0 ;  /* 0x00000000000973c4 */ /* 0x000e24000000c000 */
[----:B0-----:R-:W-:-:S05]  /*0210*/  MOV R5, UR9 ;  /* 0x0000000900057c02 */ /* 0x001fca0008000f00 */
[----:B------:R-:W-:Y:S01]  /*0220*/  @P0 REDG.E.ADD.STRONG.GPU desc[UR6][R2.64], R5 ;  /* 0x000000050200098e */ /* 0x000fe2000c12e106 */
[----:B------:R-:W-:Y:S05]  /*0230*/  EXIT ;  /* 0x000000000000794d */ /* 0x000fea0003800000 */
.L_x_0:
[----:B------:R-:W-:-:S00]  /*0240*/  BRA `(.L_x_0) ;  /* 0xfffffffc00fc7947 */ /* 0x000fc0000383ffff */
[----:B------:R-:W-:-:S00]  /*0250*/  NOP ;  /* 0x0000000000007918 */ /* 0x000fc00000000000 */
        /* <DEDUP_REMOVED lines=10> */
.L_x_7:


//--------------------- .text._Z12Convolution1PiS_S_iii --------------------------
	.section	.text._Z12Convolution1PiS_S_iii,"ax",@progbits
	.align	128
        .global         _Z12Convolution1PiS_S_iii
        .type           _Z12Convolution1PiS_S_iii,@function
        .size           _Z12Convolution1PiS_S_iii,(.L_x_8 - _Z12Convolution1PiS_S_iii)
        .other          _Z12Convolution1PiS_S_iii,@"STO_CUDA_ENTRY STV_DEFAULT"
_Z12Convolution1PiS_S_iii:
.text._Z12Convolution1PiS_S_iii:
[----:B------:R-:W-:Y:S01]  /*0000*/  LDC R1, c[0x0][0x37c] ;  /* 0x0000df00ff017b82 */ /* 0x000fe20000000800 */
[----:B------:R-:W0:Y:S07]  /*0010*/  S2R R7, SR_CTAID.Y ;  /* 0x0000000000077919 */ /* 0x000e2e0000002600 */
[----:B------:R-:W0:Y:S08]  /*0020*/  S2UR UR10, SR_CTAID.X ;  /* 0x00000000000a79c3 */ /* 0x000e300000002500 */
[----:B------:R-:W1:Y:S08]  /*0030*/  LDC R8, c[0x0][0x39c] ;  /* 0x0000e700ff087b82 */ /* 0x000e700000000800 */
[----:B------:R-:W2:Y:S01]  /*0040*/  LDC R5, c[0x0][0x3a0] ;  /* 0x0000e800ff057b82 */ /* 0x000ea20000000800 */
[----:B0-----:R-:W-:-:S02]  /*0050*/  VIMNMX R0, PT, PT, R7, UR10, PT ;  /* 0x0000000a07007c48 */ /* 0x001fc4000bfe0100 */
[----:B-1----:R-:W-:-:S04]  /*0060*/  ISETP.GE.AND P0, PT, R8, 0x1, PT ;  /* 0x000000010800780c */ /* 0x002fc80003f06270 */
[----:B--2---:R-:W-:-:S13]  /*0070*/  ISETP.GE.OR P0, PT, R0, R5, !P0 ;  /* 0x000000050000720c */ /* 0x004fda0004706670 */
[----:B------:R-:W-:Y:S05]  /*0080*/  @P0 EXIT ;  /* 0x000000000000094d */ /* 0x000fea0003800000 */
[----:B------:R-:W0:Y:S01]  /*0090*/  LDC.64 R2, c[0x0][0x390] ;  /* 0x0000e400ff027b82 */ /* 0x000e220000000a00 */
[----:B------:R-:W1:Y:S01]  /*00a0*/  LDCU.64 UR8, c[0x0][0x358] ;  /* 0x00006b00ff0877ac */ /* 0x000e620008000a00 */
[----:B------:R-:W-:Y:S01]  /*00b0*/  IMAD R5, R5, UR10, R7 ;  /* 0x0000000a05057c24 */ /* 0x000fe2000f8e0207 */
[----:B------:R-:W2:Y:S03]  /*00c0*/  LDCU.64 UR6, c[0x0][0x380] ;  /* 0x00007000ff0677ac */ /* 0x000ea60008000a00 */
[----:B0-----:R-:W-:-:S05]  /*00d0*/  IMAD.WIDE.U32 R2, R5, 0x4, R2 ;  /* 0x0000000405027825 */ /* 0x001fca00078e0002 */
[----:B-1----:R0:W5:Y:S01]  /*00e0*/  LDG.E R11, desc[UR8][R2.64] ;  /* 0x00000008020b7981 */ /* 0x002162000c1e1900 */
[C---:B------:R-:W-:Y:S01]  /*00f0*/  LOP3.LUT R0, R8.reuse, 0x7, RZ, 0xc0, !PT ;  /* 0x0000000708007812 */ /* 0x040fe200078ec0ff */
[----:B--2---:R-:W-:Y:S01]  /*0100*/  UIADD3 UR5, UP0, UPT, UR6, 0x10, URZ ;  /* 0x0000001006057890 */ /* 0x004fe2000ff1e0ff */
[----:B------:R-:W-:Y:S01]  /*0110*/  LOP3.LUT R6, R8, 0x7ffffff8, RZ, 0xc0, !PT ;  /* 0x7ffffff808067812 */ /* 0x000fe200078ec0ff */
[----:B------:R-:W-:Y:S01]  /*0120*/  IMAD.SHL.U32 R7, R7, 0x2, RZ ;  /* 0x0000000207077824 */ /* 0x000fe200078e00ff */
[----:B------:R-:W-:Y:S01]  /*0130*/  IADD3 R4, PT, PT, R0, -0x1, RZ ;  /* 0xffffffff00047810 */ /* 0x000fe20007ffe0ff */
[----:B------:R-:W-:Y:S01]  /*0140*/  UIADD3.X UR6, UPT, UPT, URZ, UR7, URZ, UP0, !UPT ;  /* 0x00000007ff067290 */ /* 0x000fe200087fe4ff */
[----:B------:R-:W-:Y:S01]  /*0150*/  LOP3.LUT R8, R8, 0x3, RZ, 0xc0, !PT ;  /* 0x0000000308087812 */ /* 0x000fe200078ec0ff */
[----:B------:R-:W-:Y:S01]  /*0160*/  UMOV UR4, URZ ;  /* 0x000000ff00047c82 */ /* 0x000fe20008000000 */
[----:B------:R-:W-:Y:S02]  /*0170*/  ISETP.GE.U32.AND P1, PT, R4, 0x3, PT ;  /* 0x000000030400780c */ /* 0x000fe40003f26070 */
[----:B0-----:R-:W-:-:S11]  /*0180*/  IADD3 R9, PT, PT, -R6, RZ, RZ ;  /* 0x000000ff06097210 */ /* 0x001fd60007ffe1ff */
.L_x_5:
[----:B0-----:R-:W0:Y:S01]  /*0190*/  LDC.64 R4, c[0x0][0x398] ;  /* 0x0000e600ff047b82 */ /* 0x001e220000000a00 */
[----:B------:R-:W-:Y:S01]  /*01a0*/  ULEA UR7, UR10, UR4, 0x1 ;  /* 0x000000040a077291 */ /* 0x000fe2000f8e08ff */
[----:B------:R-:W-:Y:S01]  /*01b0*/  IMAD.MOV.U32 R15, RZ, RZ, RZ ;  /* 0x000000ffff0f7224 */ /* 0x000fe200078e00ff */
[C---:B0-----:R-:W-:Y:S01]  /*01c0*/  ISETP.GE.U32.AND P2, PT, R5.reuse, 0x8, PT ;  /* 0x000000080500780c */ /* 0x041fe20003f46070 */
[----:B------:R-:W-:Y:S01]  /*01d0*/  IMAD R10, R5, UR4, RZ ;  /* 0x00000004050a7c24 */ /* 0x000fe2000f8e02ff */
[----:B------:R-:W-:Y:S02]  /*01e0*/  UIADD3 UR4, UPT, UPT, UR4, 0x1, URZ ;  /* 0x0000000104047890 */ /* 0x000fe4000fffe0ff */
[----:B------:R-:W-:-:S04]  /*01f0*/  IMAD R4, R4, UR7, R7 ;  /* 0x0000000704047c24 */ /* 0x000fc8000f8e0207 */
[----:B------:R-:W-:-:S05]  /*0200*/  ISETP.NE.AND P0, PT, R5, UR4, PT ;  /* 0x0000000405007c0c */ /* 0x000fca000bf05270 */
[----:B-12---:R-:W-:Y:S08]  /*0210*/  @!P2 BRA `(.L_x_1) ;  /* 0x0000000000c4a947 */ /* 0x006ff00003800000 */
[----:B------:R-:W0:Y:S01]  /*0220*/  LDC.64 R12, c[0x0][0x388] ;  /* 0x0000e200ff0c7b82 */ /* 0x000e220000000a00 */
[----:B------:R-:W-:Y:S01]  /*0230*/  MOV R17, R4 ;  /* 0x0000000400117202 */ /* 0x000fe20000000f00 */
[----:B------:R-:W-:Y:S02]  /*0240*/  IMAD.MOV.U32 R16, RZ, RZ, R9 ;  /* 0x000000ffff107224 */ /* 0x000fe400078e0009 */
[----:B0-----:R-:W-:-:S03]  /*0250*/  IMAD.WIDE.U32 R12, R10, 0x4, R12 ;  /* 0x000000040a0c7825 */ /* 0x001fc600078e000c */
[----:B------:R-:W-:-:S04]  /*0260*/  IADD3 R18, P2, PT, R12, 0x10, RZ ;  /* 0x000000100c127810 */ /* 0x000fc80007f5e0ff */
[----:B------:R-:W-:-:S09]  /*0270*/  IADD3.X R13, PT, PT, RZ, R13, RZ, P2, !PT ;  /* 0x0000000dff0d7210 */ /* 0x000fd200017fe4ff */
.L_x_2:
[----:B------:R-:W-:Y:S01]  /*0280*/  MOV R15, UR6 ;  /* 0x00000006000f7c02 */ /* 0x000fe20008000f00 */
[----:B------:R-:W-:Y:S02]  /*0290*/  IMAD.U32 R14, RZ, RZ, UR5 ;  /* 0x00000005ff0e7e24 */ /* 0x000fe4000f8e00ff */
[----:B------:R-:W-:Y:S02]  /*02a0*/  IMAD.MOV.U32 R12, RZ, RZ, R18 ;  /* 0x000000ffff0c7224 */ /* 0x000fe400078e0012 */
[----:B------:R-:W-:-:S03]  /*02b0*/  IMAD.WIDE R14, R17, 0x4, R14 ;  /* 0x00000004110e7825 */ /* 0x000fc600078e020e */
[----:B--2---:R-:W2:Y:S04]  /*02c0*/  LDG.E R18, desc[UR8][R12.64+-0x10] ;  /* 0xfffff0080c127981 */ /* 0x004ea8000c1e1900 */
[----:B------:R-:W2:Y:S02]  /*02d0*/  LDG.E R19, desc[UR8][R14.64+-0x10] ;  /* 0xfffff0080e137981 */ /* 0x000ea4000c1e1900 */
[----:B--2--5:R-:W-:-:S05]  /*02e0*/  IMAD R19, R18, R19, R11 ;  /* 0x0000001312137224 */ /* 0x024fca00078e020b */
[----:B------:R0:W-:Y:S04]  /*02f0*/  STG.E desc[UR8][R2.64], R19 ;  /* 0x0000001302007986 */ /* 0x0001e8000c101908 */
[----:B------:R-:W2:Y:S04]  /*0300*/  LDG.E R18, desc[UR8][R12.64+-0xc] ;  /* 0xfffff4080c127981 */ /* 0x000ea8000c1e1900 */
[----:B------:R-:W2:Y:S02]  /*0310*/  LDG.E R11, desc[UR8][R14.64+-0xc] ;  /* 0xfffff4080e0b7981 */ /* 0x000ea4000c1e1900 */
[----:B--2---:R-:W-:-:S05]  /*0320*/  IMAD R11, R18, R11, R19 ;  /* 0x0000000b120b7224 */ /* 0x004fca00078e0213 */
[----:B------:R1:W-:Y:S04]  /*0330*/  STG.E desc[UR8][R2.64], R11 ;  /* 0x0000000b02007986 */ /* 0x0003e8000c101908 */
[----:B------:R-:W2:Y:S04]  /*0340*/  LDG.E R18, desc[UR8][R12.64+-0x8] ;  /* 0xfffff8080c127981 */ /* 0x000ea8000c1e1900 */
[----:B------:R-:W2:Y:S02]  /*0350*/  LDG.E R20, desc[UR8][R14.64+-0x8] ;  /* 0xfffff8080e147981 */ /* 0x000ea4000c1e1900 */
[----:B--2---:R-:W-:-:S05]  /*0360*/  IMAD R21, R18, R20, R11 ;  /* 0x0000001412157224 */ /* 0x004fca00078e020b */
[----:B------:R2:W-:Y:S04]  /*0370*/  STG.E desc[UR8][R2.64], R21 ;  /* 0x0000001502007986 */ /* 0x0005e8000c101908 */
[----:B------:R-:W0:Y:S04]  /*0380*/  LDG.E R18, desc[UR8][R12.64+-0x4] ;  /* 0xfffffc080c127981 */ /* 0x000e28000c1e1900 */
[----:B------:R-:W0:Y:S02]  /*0390*/  LDG.E R20, desc[UR8][R14.64+-0x4] ;  /* 0xfffffc080e147981 */ /* 0x000e24000c1e1900 */
[----:B0-----:R-:W-:-:S05]  /*03a0*/  IMAD R19, R18, R20, R21 ;  /* 0x0000001412137224 */ /* 0x001fca00078e0215 */
[----:B------:R0:W-:Y:S04]  /*03b0*/  STG.E desc[UR8][R2.64], R19 ;  /* 0x0000001302007986 */ /* 0x0001e8000c101908 */
[----:B------:R-:W1:Y:S04]  /*03c0*/  LDG.E R18, desc[UR8][R12.64] ;  /* 0x000000080c127981 */ /* 0x000e68000c1e1900 */
[----:B------:R-:W1:Y:S02]  /*03d0*/  LDG.E R20, desc[UR8][R14.64] ;  /* 0x000000080e147981 */ /* 0x000e64000c1e1900 */
[----:B-1----:R-:W-:-:S05]  /*03e0*/  IMAD R11, R18, R20, R19 ;  /* 0x00000014120b7224 */ /* 0x002fca00078e0213 */
[----:B------:R1:W-:Y:S04]  /*03f0*/  STG.E desc[UR8][R2.64], R11 ;  /* 0x0000000b02007986 */ /* 0x0003e8000c101908 */
[----:B------:R-:W2:Y:S04]  /*0400*/  LDG.E R18, desc[UR8][R12.64+0x4] ;  /* 0x000004080c127981 */ /* 0x000ea8000c1e1900 */
[----:B------:R-:W2:Y:S02]  /*0410*/  LDG.E R20, desc[UR8][R14.64+0x4] ;  /* 0x000004080e147981 */ /* 0x000ea4000c1e1900 */
[----:B--2---:R-:W-:-:S05]  /*0420*/  IMAD R21, R18, R20, R11 ;  /* 0x0000001412157224 */ /* 0x004fca00078e020b */
[----:B------:R2:W-:Y:S04]  /*0430*/  STG.E desc[UR8][R2.64], R21 ;  /* 0x0000001502007986 */ /* 0x0005e8000c101908 */
[----:B------:R-:W0:Y:S04]  /*0440*/  LDG.E R18, desc[UR8][R12.64+0x8] ;  /* 0x000008080c127981 */ /* 0x000e28000c1e1900 */
[----:B------:R-:W0:Y:S01]  /*0450*/  LDG.E R20, desc[UR8][R14.64+0x8] ;  /* 0x000008080e147981 */ /* 0x000e22000c1e1900 */
[----:B------:R-:W-:Y:S01]  /*0460*/  IADD3 R16, PT, PT, R16, 0x8, RZ ;  /* 0x0000000810107810 */ /* 0x000fe20007ffe0ff */
[----:B0-----:R-:W-:-:S05]  /*0470*/  IMAD R19, R18, R20, R21 ;  /* 0x0000001412137224 */ /* 0x001fca00078e0215 */
[----:B------:R2:W-:Y:S04]  /*0480*/  STG.E desc[UR8][R2.64], R19 ;  /* 0x0000001302007986 */ /* 0x0005e8000c101908 */
[----:B------:R-:W1:Y:S04]  /*0490*/  LDG.E R20, desc[UR8][R14.64+0xc] ;  /* 0x00000c080e147981 */ /* 0x000e68000c1e1900 */
[----:B------:R-:W1:Y:S01]  /*04a0*/  LDG.E R18, desc[UR8][R12.64+0xc] ;  /* 0x00000c080c127981 */ /* 0x000e62000c1e1900 */
[----:B------:R-:W-:Y:S01]  /*04b0*/  ISETP.NE.AND P2, PT, R16, RZ, PT ;  /* 0x000000ff1000720c */ /* 0x000fe20003f45270 */
[----:B------:R-:W-:-:S02]  /*04c0*/  VIADD R17, R17, 0x8 ;  /* 0x0000000811117836 */ /* 0x000fc40000000000 */
[----:B-1----:R-:W-:Y:S01]  /*04d0*/  IMAD R11, R18, R20, R19 ;  /* 0x00000014120b7224 */ /* 0x002fe200078e0213 */
[----:B------:R-:W-:-:S04]  /*04e0*/  IADD3 R18, P3, PT, R12, 0x20, RZ ;  /* 0x000000200c127810 */ /* 0x000fc80007f7e0ff */
[----:B------:R2:W-:Y:S01]  /*04f0*/  STG.E desc[UR8][R2.64], R11 ;  /* 0x0000000b02007986 */ /* 0x0005e2000c101908 */
[----:B------:R-:W-:-:S04]  /*0500*/  IADD3.X R13, PT, PT, RZ, R13, RZ, P3, !PT ;  /* 0x0000000dff0d7210 */ /* 0x000fc80001ffe4ff */
[----:B------:R-:W-:Y:S05]  /*0510*/  @P2 BRA `(.L_x_2) ;  /* 0xfffffffc00582947 */ /* 0x000fea000383ffff */
[----:B------:R-:W-:-:S07]  /*0520*/  MOV R15, R6 ;  /* 0x00000006000f7202 */ /* 0x000fce0000000f00 */
.L_x_1:
[----:B------:R-:W-:-:S13]  /*0530*/  ISETP.NE.AND P2, PT, R0, RZ, PT ;  /* 0x000000ff0000720c */ /* 0x000fda0003f45270 */
[----:B------:R-:W-:Y:S05]  /*0540*/  @!P2 BRA `(.L_x_3) ;  /* 0x0000000000fca947 */ /* 0x000fea0003800000 */
[----:B------:R-:W-:Y:S01]  /*0550*/  ISETP.NE.AND P2, PT, R8, RZ, PT ;  /* 0x000000ff0800720c */ /* 0x000fe20003f45270 */
[----:B------:R-:W-:-:S12]  /*0560*/  @!P1 BRA `(.L_x_4) ;  /* 0x0000000000709947 */ /* 0x000fd80003800000 */
[----:B------:R-:W0:Y:S01]  /*0570*/  LDC.64 R16, c[0x0][0x388] ;  /* 0x0000e200ff107b82 */ /* 0x000e220000000a00 */
[----:B--2---:R-:W-:Y:S01]  /*0580*/  IADD3 R19, PT, PT, R10, R15, RZ ;  /* 0x0000000f0a137210 */ /* 0x004fe20007ffe0ff */
[----:B------:R-:W-:-:S06]  /*0590*/  IMAD.IADD R21, R4, 0x1, R15 ;  /* 0x0000000104157824 */ /* 0x000fcc00078e020f */
[----:B------:R-:W1:Y:S01]  /*05a0*/  LDC.64 R12, c[0x0][0x380] ;  /* 0x0000e000ff0c7b82 */ /* 0x000e620000000a00 */
[----:B0-----:R-:W-:-:S07]  /*05b0*/  IMAD.WIDE.U32 R18, R19, 0x4, R16 ;  /* 0x0000000413127825 */ /* 0x001fce00078e0010 */
[----:B------:R-:W0:Y:S01]  /*05c0*/  LDC.64 R16, c[0x0][0x388] ;  /* 0x0000e200ff107b82 */ /* 0x000e220000000a00 */
[----:B------:R-:W2:Y:S01]  /*05d0*/  LDG.E R18, desc[UR8][R18.64] ;  /* 0x0000000812127981 */ /* 0x000ea2000c1e1900 */
[----:B-1----:R-:W-:-:S05]  /*05e0*/  IMAD.WIDE R12, R21, 0x4, R12 ;  /* 0x00000004150c7825 */ /* 0x002fca00078e020c */
[----:B------:R-:W2:Y:S01]  /*05f0*/  LDG.E R14, desc[UR8][R12.64] ;  /* 0x000000080c0e7981 */ /* 0x000ea2000c1e1900 */
[----:B------:R-:W-:-:S04]  /*0600*/  IADD3 R20, P3, PT, R10, R15, RZ ;  /* 0x0000000f0a147210 */ /* 0x000fc80007f7e0ff */
[----:B------:R-:W-:Y:S02]  /*0610*/  IADD3.X R21, PT, PT, RZ, RZ, RZ, P3, !PT ;  /* 0x000000ffff157210 */ /* 0x000fe40001ffe4ff */
[----:B0-----:R-:W-:-:S04]  /*0620*/  LEA R16, P3, R20, R16, 0x2 ;  /* 0x0000001014107211 */ /* 0x001fc800078610ff */
[----:B------:R-:W-:Y:S01]  /*0630*/  LEA.HI.X R17, R20, R17, R21, 0x2, P3 ;  /* 0x0000001114117211 */ /* 0x000fe200018f1415 */
        /* <DEDUP_REMOVED lines=14> */
[----:B------:R1:W-:Y:S02]  /*0720*/  STG.E desc[UR8][R2.64], R11 ;  /* 0x0000000b02007986 */ /* 0x0003e4000c101908 */
.L_x_4:
[----:B------:R-:W-:Y:S05]  /*0730*/  @!P2 BRA `(.L_x_3) ;  /* 0x000000000080a947 */ /* 0x000fea0003800000 */
[----:B------:R-:W0:Y:S01]  /*0740*/  LDC.64 R16, c[0x0][0x388] ;  /* 0x0000e200ff107b82 */ /* 0x000e220000000a00 */
[----:B------:R-:W-:-:S07]  /*0750*/  ISETP.NE.AND P2, PT, R8, 0x1, PT ;  /* 0x000000010800780c */ /* 0x000fce0003f45270 */
[----:B------:R-:W3:Y:S06]  /*0760*/  LDC.64 R12, c[0x0][0x380] ;  /* 0x0000e000ff0c7b82 */ /* 0x000eec0000000a00 */
[----:B-12---:R-:W-:Y:S01]  /*0770*/  @P2 IMAD.IADD R19, R10, 0x1, R15 ;  /* 0x000000010a132824 */ /* 0x006fe200078e020f */
[----:B------:R-:W-:-:S03]  /*0780*/  @P2 IADD3 R21, PT, PT, R4, R15, RZ ;  /* 0x0000000f04152210 */ /* 0x000fc60007ffe0ff */
[----:B0-----:R-:W-:Y:S02]  /*0790*/  @P2 IMAD.WIDE.U32 R18, R19, 0x4, R16 ;  /* 0x0000000413122825 */ /* 0x001fe400078e0010 */
[----:B------:R-:W0:Y:S04]  /*07a0*/  @P2 LDC.64 R16, c[0x0][0x388] ;  /* 0x0000e200ff102b82 */ /* 0x000e280000000a00 */
[----:B------:R-:W2:Y:S01]  /*07b0*/  @P2 LDG.E R18, desc[UR8][R18.64] ;  /* 0x0000000812122981 */ /* 0x000ea2000c1e1900 */
[----:B---3--:R-:W-:-:S05]  /*07c0*/  @P2 IMAD.WIDE R12, R21, 0x4, R12 ;  /* 0x00000004150c2825 */ /* 0x008fca00078e020c */
[----:B------:R-:W2:Y:S01]  /*07d0*/  @P2 LDG.E R14, desc[UR8][R12.64] ;  /* 0x000000080c0e2981 */ /* 0x000ea2000c1e1900 */
[----:B------:R-:W-:-:S04]  /*07e0*/  @P2 IADD3 R20, P3, PT, R10, R15, RZ ;  /* 0x0000000f0a142210 */ /* 0x000fc80007f7e0ff */
[----:B------:R-:W-:Y:S02]  /*07f0*/  @P2 IADD3.X R21, PT, PT, RZ, RZ, RZ, P3, !PT ;  /* 0x000000ffff152210 */ /* 0x000fe40001ffe4ff */
[----:B0-----:R-:W-:-:S04]  /*0800*/  @P2 LEA R16, P3, R20, R16, 0x2 ;  /* 0x0000001014102211 */ /* 0x001fc800078610ff */
[----:B------:R-:W-:Y:S02]  /*0810*/  @P2 LEA.HI.X R17, R20, R17, R21, 0x2, P3 ;  /* 0x0000001114112211 */ /* 0x000fe400018f1415 */
[----:B------:R-:W0:Y:S01]  /*0820*/  LDC.64 R20, c[0x0][0x388] ;  /* 0x0000e200ff147b82 */ /* 0x000e220000000a00 */
[----:B--2--5:R-:W-:-:S07]  /*0830*/  @P2 IMAD R23, R18, R14, R11 ;  /* 0x0000000e12172224 */ /* 0x024fce00078e020b */
[----:B------:R-:W1:Y:S01]  /*0840*/  LDC.64 R18, c[0x0][0x380] ;  /* 0x0000e000ff127b82 */ /* 0x000e620000000a00 */
[----:B------:R-:W-:Y:S04]  /*0850*/  @P2 STG.E desc[UR8][R2.64], R23 ;  /* 0x0000001702002986 */ /* 0x000fe8000c101908 */
[----:B------:R-:W2:Y:S04]  /*0860*/  @P2 LDG.E R16, desc[UR8][R16.64+0x4] ;  /* 0x0000040810102981 */ /* 0x000ea8000c1e1900 */
[----:B------:R-:W2:Y:S01]  /*0870*/  @P2 LDG.E R14, desc[UR8][R12.64+0x4] ;  /* 0x000004080c0e2981 */ /* 0x000ea2000c1e1900 */
[----:B------:R-:W-:Y:S01]  /*0880*/  LOP3.LUT P3, RZ, R5, 0x1, RZ, 0xc0, !PT ;  /* 0x0000000105ff7812 */ /* 0x000fe2000786c0ff */
[----:B------:R-:W-:-:S12]  /*0890*/  @P2 VIADD R15, R15, 0x2 ;  /* 0x000000020f0f2836 */ /* 0x000fd80000000000 */
[-C--:B------:R-:W-:Y:S02]  /*08a0*/  @P3 IADD3 R5, PT, PT, R10, R15.reuse, RZ ;  /* 0x0000000f0a053210 */ /* 0x080fe40007ffe0ff */
[----:B------:R-:W-:-:S03]  /*08b0*/  @P3 IADD3 R15, PT, PT, R4, R15, RZ ;  /* 0x0000000f040f3210 */ /* 0x000fc60007ffe0ff */
[----:B0-----:R-:W-:-:S04]  /*08c0*/  @P3 IMAD.WIDE.U32 R20, R5, 0x4, R20 ;  /* 0x0000000405143825 */ /* 0x001fc800078e0014 */
[----:B-1----:R-:W-:-:S04]  /*08d0*/  @P3 IMAD.WIDE R18, R15, 0x4, R18 ;  /* 0x000000040f123825 */ /* 0x002fc800078e0212 */
[----:B--2---:R-:W-:-:S05]  /*08e0*/  @P2 IMAD R11, R16, R14, R23 ;  /* 0x0000000e100b2224 */ /* 0x004fca00078e0217 */
[----:B------:R0:W-:Y:S04]  /*08f0*/  @P2 STG.E desc[UR8][R2.64], R11 ;  /* 0x0000000b02002986 */ /* 0x0001e8000c101908 */
[----:B------:R-:W0:Y:S04]  /*0900*/  @P3 LDG.E R20, desc[UR8][R20.64] ;  /* 0x0000000814143981 */ /* 0x000e28000c1e1900 */
[----:B------:R-:W0:Y:S02]  /*0910*/  @P3 LDG.E R18, desc[UR8][R18.64] ;  /* 0x0000000812123981 */ /* 0x000e24000c1e1900 */
[----:B0-----:R-:W-:-:S05]  /*0920*/  @P3 IMAD R11, R20, R18, R11 ;  /* 0x00000012140b3224 */ /* 0x001fca00078e020b */
[----:B------:R0:W-:Y:S02]  /*0930*/  @P3 STG.E desc[UR8][R2.64], R11 ;  /* 0x0000000b02003986 */ /* 0x0001e4000c101908 */
.L_x_3:
[----:B------:R-:W-:Y:S05]  /*0940*/  @P0 BRA `(.L_x_5) ;  /* 0xfffffff800100947 */ /* 0x000fea000383ffff */
[----:B------:R-:W-:Y:S05]  /*0950*/  EXIT ;  /* 0x000000000000794d */ /* 0x000fea0003800000 */
.L_x_6:
        /* <DEDUP_REMOVED lines=10> */
.L_x_8:


//--------------------- .nv.shared.reserved.0     --------------------------
	.section	.nv.shared.reserved.0,"aw",@nobits
	.weak		__nv_reservedSMEM_offset_0_alias
	.size		__nv_reservedSMEM_offset_0_alias, 0, 64
	.other		__nv_reservedSMEM_offset_0_alias,@"STO_CUDA_RESERVED_SHARED STV_DEFAULT"
__nv_reservedSMEM_offset_0_alias:
	.zero		0
	.zero		64


//--------------------- .nv.constant0._Z12Convolution3PiS_S_iii --------------------------
	.section	.nv.constant0._Z12Convolution3PiS_S_iii,"a",@progbits
	.sectionflags	@""
	.align	4
.nv.constant0._Z12Convolution3PiS_S_iii:
	.zero		932


//--------------------- .nv.constant0._Z12Convolution1PiS_S_iii --------------------------
	.section	.nv.constant0._Z12Convolution1PiS_S_iii,"a",@progbits
	.sectionflags	@""
	.align	4
.nv.constant0._Z12Convolution1PiS_S_iii:
	.zero		932


//--------------------- SYMBOLS --------------------------

	.type		.nv.reservedSmem.offset0,@object
	.size		.nv.reservedSmem.offset0,0x4
